//
// Generated by NVIDIA NVVM Compiler
//
// Compiler Build ID: CL-36424714
// Cuda compilation tools, release 13.0, V13.0.88
// Based on NVVM 20.0.0
//

.version 9.0
.target sm_100
.address_size 64

	// .globl	_Z10vector_addPfP15partition_state

.visible .entry _Z10vector_addPfP15partition_state(
	.param .u64 .ptr .align 1 _Z10vector_addPfP15partition_state_param_0,
	.param .u64 .ptr .align 1 _Z10vector_addPfP15partition_state_param_1
)
{
	.reg .pred 	%p<8>;
	.reg .b32 	%r<23>;
	.reg .b32 	%f<145>;
	.reg .b64 	%rd<12>;

	ld.param.u64 	%rd5, [_Z10vector_addPfP15partition_state_param_0];
	ld.param.u64 	%rd6, [_Z10vector_addPfP15partition_state_param_1];
	cvta.to.global.u64 	%rd7, %rd5;
	cvta.to.global.u64 	%rd1, %rd6;
	mov.u32 	%r1, %tid.x;
	shl.b32 	%r11, %r1, 5;
	mul.wide.u32 	%rd8, %r11, 4;
	add.s64 	%rd2, %rd7, %rd8;
	ld.global.f32 	%f7, [%rd2];
	add.f32 	%f8, %f7, 0f00000000;
	ld.global.f32 	%f9, [%rd2+4];
	add.f32 	%f10, %f8, %f9;
	ld.global.f32 	%f11, [%rd2+8];
	add.f32 	%f12, %f10, %f11;
	ld.global.f32 	%f13, [%rd2+12];
	add.f32 	%f14, %f12, %f13;
	ld.global.f32 	%f15, [%rd2+16];
	add.f32 	%f16, %f14, %f15;
	ld.global.f32 	%f17, [%rd2+20];
	add.f32 	%f18, %f16, %f17;
	ld.global.f32 	%f19, [%rd2+24];
	add.f32 	%f20, %f18, %f19;
	ld.global.f32 	%f21, [%rd2+28];
	add.f32 	%f22, %f20, %f21;
	ld.global.f32 	%f23, [%rd2+32];
	add.f32 	%f24, %f22, %f23;
	ld.global.f32 	%f25, [%rd2+36];
	add.f32 	%f26, %f24, %f25;
	ld.global.f32 	%f27, [%rd2+40];
	add.f32 	%f28, %f26, %f27;
	ld.global.f32 	%f29, [%rd2+44];
	add.f32 	%f30, %f28, %f29;
	ld.global.f32 	%f31, [%rd2+48];
	add.f32 	%f32, %f30, %f31;
	ld.global.f32 	%f33, [%rd2+52];
	add.f32 	%f34, %f32, %f33;
	ld.global.f32 	%f35, [%rd2+56];
	add.f32 	%f36, %f34, %f35;
	ld.global.f32 	%f37, [%rd2+60];
	add.f32 	%f38, %f36, %f37;
	ld.global.f32 	%f39, [%rd2+64];
	add.f32 	%f40, %f38, %f39;
	ld.global.f32 	%f41, [%rd2+68];
	add.f32 	%f42, %f40, %f41;
	ld.global.f32 	%f43, [%rd2+72];
	add.f32 	%f44, %f42, %f43;
	ld.global.f32 	%f45, [%rd2+76];
	add.f32 	%f46, %f44, %f45;
	ld.global.f32 	%f47, [%rd2+80];
	add.f32 	%f48, %f46, %f47;
	ld.global.f32 	%f49, [%rd2+84];
	add.f32 	%f50, %f48, %f49;
	ld.global.f32 	%f51, [%rd2+88];
	add.f32 	%f52, %f50, %f51;
	ld.global.f32 	%f53, [%rd2+92];
	add.f32 	%f54, %f52, %f53;
	ld.global.f32 	%f55, [%rd2+96];
	add.f32 	%f56, %f54, %f55;
	ld.global.f32 	%f57, [%rd2+100];
	add.f32 	%f58, %f56, %f57;
	ld.global.f32 	%f59, [%rd2+104];
	add.f32 	%f60, %f58, %f59;
	ld.global.f32 	%f61, [%rd2+108];
	add.f32 	%f62, %f60, %f61;
	ld.global.f32 	%f63, [%rd2+112];
	add.f32 	%f64, %f62, %f63;
	ld.global.f32 	%f65, [%rd2+116];
	add.f32 	%f66, %f64, %f65;
	ld.global.f32 	%f67, [%rd2+120];
	add.f32 	%f68, %f66, %f67;
	ld.global.f32 	%f69, [%rd2+124];
	add.f32 	%f70, %f68, %f69;
	cvt.rzi.s32.f32 	%r12, %f70;
	cvt.rn.f32.s32 	%f1, %r12;
	mul.wide.u32 	%rd9, %r1, 12;
	add.s64 	%rd10, %rd1, %rd9;
	add.s64 	%rd3, %rd10, 4;
	st.global.f32 	[%rd10+4], %f1;
	mov.b32 	%r20, 2;
	st.global.u32 	[%rd10], %r20;
	setp.ne.s32 	%p1, %r1, 0;
	@%p1 bra 	$L__BB0_2;
	st.global.f32 	[%rd1+8], %f1;
	mov.b32 	%r13, 4;
	st.global.u32 	[%rd1], %r13;
	ld.global.u32 	%r20, [%rd3+-4];
$L__BB0_2:
	and.b32  	%r14, %r20, 2;
	setp.eq.s32 	%p2, %r14, 0;
	mov.f32 	%f143, 0f00000000;
	@%p2 bra 	$L__BB0_11;
	max.u32 	%r15, %r1, 3;
	add.s32 	%r4, %r15, -2;
$L__BB0_4:
	setp.eq.s32 	%p3, %r1, 0;
	mov.f32 	%f143, 0f00000000;
	@%p3 bra 	$L__BB0_10;
	mov.f32 	%f143, 0f00000000;
	mov.u32 	%r21, %r1;
$L__BB0_6:
	add.s32 	%r7, %r21, -1;
	mul.wide.u32 	%rd11, %r7, 12;
	add.s64 	%rd4, %rd1, %rd11;
	ld.global.u32 	%r8, [%rd4];
	setp.eq.s32 	%p4, %r8, 1;
	@%p4 bra 	$L__BB0_10;
	and.b32  	%r16, %r8, 2;
	setp.eq.s32 	%p5, %r16, 0;
	@%p5 bra 	$L__BB0_9;
	ld.global.f32 	%f74, [%rd4+4];
	add.f32 	%f143, %f143, %f74;
	setp.gt.s32 	%p6, %r21, %r4;
	mov.u32 	%r21, %r7;
	@%p6 bra 	$L__BB0_6;
	bra.uni 	$L__BB0_10;
$L__BB0_9:
	ld.global.f32 	%f75, [%rd4+8];
	add.f32 	%f143, %f143, %f75;
	ld.global.f32 	%f76, [%rd3];
	add.f32 	%f77, %f143, %f76;
	st.global.f32 	[%rd3+4], %f77;
	membar.gl;
	mov.b32 	%r20, 4;
	st.global.u32 	[%rd3+-4], %r20;
$L__BB0_10:
	and.b32  	%r18, %r20, 2;
	setp.ne.s32 	%p7, %r18, 0;
	@%p7 bra 	$L__BB0_4;
$L__BB0_11:
	ld.global.f32 	%f78, [%rd2];
	add.f32 	%f79, %f143, %f78;
	st.global.f32 	[%rd2], %f79;
	ld.global.f32 	%f80, [%rd2+4];
	add.f32 	%f81, %f80, %f79;
	st.global.f32 	[%rd2+4], %f81;
	ld.global.f32 	%f82, [%rd2+8];
	add.f32 	%f83, %f82, %f81;
	st.global.f32 	[%rd2+8], %f83;
	ld.global.f32 	%f84, [%rd2+12];
	add.f32 	%f85, %f84, %f83;
	st.global.f32 	[%rd2+12], %f85;
	ld.global.f32 	%f86, [%rd2+16];
	add.f32 	%f87, %f86, %f85;
	st.global.f32 	[%rd2+16], %f87;
	ld.global.f32 	%f88, [%rd2+20];
	add.f32 	%f89, %f88, %f87;
	st.global.f32 	[%rd2+20], %f89;
	ld.global.f32 	%f90, [%rd2+24];
	add.f32 	%f91, %f90, %f89;
	st.global.f32 	[%rd2+24], %f91;
	ld.global.f32 	%f92, [%rd2+28];
	add.f32 	%f93, %f92, %f91;
	st.global.f32 	[%rd2+28], %f93;
	ld.global.f32 	%f94, [%rd2+32];
	add.f32 	%f95, %f94, %f93;
	st.global.f32 	[%rd2+32], %f95;
	ld.global.f32 	%f96, [%rd2+36];
	add.f32 	%f97, %f96, %f95;
	st.global.f32 	[%rd2+36], %f97;
	ld.global.f32 	%f98, [%rd2+40];
	add.f32 	%f99, %f98, %f97;
	st.global.f32 	[%rd2+40], %f99;
	ld.global.f32 	%f100, [%rd2+44];
	add.f32 	%f101, %f100, %f99;
	st.global.f32 	[%rd2+44], %f101;
	ld.global.f32 	%f102, [%rd2+48];
	add.f32 	%f103, %f102, %f101;
	st.global.f32 	[%rd2+48], %f103;
	ld.global.f32 	%f104, [%rd2+52];
	add.f32 	%f105, %f104, %f103;
	st.global.f32 	[%rd2+52], %f105;
	ld.global.f32 	%f106, [%rd2+56];
	add.f32 	%f107, %f106, %f105;
	st.global.f32 	[%rd2+56], %f107;
	ld.global.f32 	%f108, [%rd2+60];
	add.f32 	%f109, %f108, %f107;
	st.global.f32 	[%rd2+60], %f109;
	ld.global.f32 	%f110, [%rd2+64];
	add.f32 	%f111, %f110, %f109;
	st.global.f32 	[%rd2+64], %f111;
	ld.global.f32 	%f112, [%rd2+68];
	add.f32 	%f113, %f112, %f111;
	st.global.f32 	[%rd2+68], %f113;
	ld.global.f32 	%f114, [%rd2+72];
	add.f32 	%f115, %f114, %f113;
	st.global.f32 	[%rd2+72], %f115;
	ld.global.f32 	%f116, [%rd2+76];
	add.f32 	%f117, %f116, %f115;
	st.global.f32 	[%rd2+76], %f117;
	ld.global.f32 	%f118, [%rd2+80];
	add.f32 	%f119, %f118, %f117;
	st.global.f32 	[%rd2+80], %f119;
	ld.global.f32 	%f120, [%rd2+84];
	add.f32 	%f121, %f120, %f119;
	st.global.f32 	[%rd2+84], %f121;
	ld.global.f32 	%f122, [%rd2+88];
	add.f32 	%f123, %f122, %f121;
	st.global.f32 	[%rd2+88], %f123;
	ld.global.f32 	%f124, [%rd2+92];
	add.f32 	%f125, %f124, %f123;
	st.global.f32 	[%rd2+92], %f125;
	ld.global.f32 	%f126, [%rd2+96];
	add.f32 	%f127, %f126, %f125;
	st.global.f32 	[%rd2+96], %f127;
	ld.global.f32 	%f128, [%rd2+100];
	add.f32 	%f129, %f128, %f127;
	st.global.f32 	[%rd2+100], %f129;
	ld.global.f32 	%f130, [%rd2+104];
	add.f32 	%f131, %f130, %f129;
	st.global.f32 	[%rd2+104], %f131;
	ld.global.f32 	%f132, [%rd2+108];
	add.f32 	%f133, %f132, %f131;
	st.global.f32 	[%rd2+108], %f133;
	ld.global.f32 	%f134, [%rd2+112];
	add.f32 	%f135, %f134, %f133;
	st.global.f32 	[%rd2+112], %f135;
	ld.global.f32 	%f136, [%rd2+116];
	add.f32 	%f137, %f136, %f135;
	st.global.f32 	[%rd2+116], %f137;
	ld.global.f32 	%f138, [%rd2+120];
	add.f32 	%f139, %f138, %f137;
	st.global.f32 	[%rd2+120], %f139;
	ld.global.f32 	%f140, [%rd2+124];
	add.f32 	%f141, %f140, %f139;
	st.global.f32 	[%rd2+124], %f141;
	bar.sync 	0;
	ret;

}


// ===== COMPILED SASS (sm_100) =====

	.target	sm_100

	.elftype	@"ET_EXEC"


//--------------------- .note.nv.tkinfo           --------------------------
	.section	.note.nv.tkinfo,"",@"SHT_NOTE"
	.sectionflags	@"SHF_NOTE_NV_TKINFO"
	.tkinfo
        /*0018*/ 	.word	0x00000002
        /*0030*/ 	.string	""
        /*0030*/ 	.string	"ptxas"
        /*0030*/ 	.string	"Cuda compilation tools, release 13.0, V13.0.88"
        /*0030*/ 	.string	"Build cuda_13.0.r13.0/compiler.36424714_0"
        /*0030*/ 	.string	"-arch sm_100 -m 64 "



//--------------------- .note.nv.cuinfo           --------------------------
	.section	.note.nv.cuinfo,"",@"SHT_NOTE"
	.sectionflags	@"SHF_NOTE_NV_CUINFO"
        /*0018*/ 	.short	0x0002
        /*001a*/ 	.short	0x0064
        /*001c*/ 	.short	0x0082
	.zero		2


//--------------------- .nv.info                  --------------------------
	.section	.nv.info,"",@"SHT_CUDA_INFO"
	.align	4


	//----- nvinfo : EIATTR_REGCOUNT
	.align		4
        /*0000*/ 	.byte	0x04, 0x2f
        /*0002*/ 	.short	(.L_1 - .L_0)
	.align		4
.L_0:
        /*0004*/ 	.word	index@(_Z10vector_addPfP15partition_state)
        /*0008*/ 	.word	0x00000020


	//----- nvinfo : EIATTR_FRAME_SIZE
	.align		4
.L_1:
        /*000c*/ 	.byte	0x04, 0x11
        /*000e*/ 	.short	(.L_3 - .L_2)
	.align		4
.L_2:
        /*0010*/ 	.word	index@(_Z10vector_addPfP15partition_state)
        /*0014*/ 	.word	0x00000000


	//----- nvinfo : EIATTR_MIN_STACK_SIZE
	.align		4
.L_3:
        /*0018*/ 	.byte	0x04, 0x12
        /*001a*/ 	.short	(.L_5 - .L_4)
	.align		4
.L_4:
        /*001c*/ 	.word	index@(_Z10vector_addPfP15partition_state)
        /*0020*/ 	.word	0x00000000
.L_5:


//--------------------- .nv.compat                --------------------------
	.section	.nv.compat,"",@"SHT_CUDA_COMPAT_INFO"
	.align	4
        /*0000*/ 	.byte	0x02, 0x09, 0x00, 0x00, 0x02, 0x02, 0x01, 0x00, 0x02, 0x05, 0x05, 0x00, 0x03, 0x07, 0x01, 0x01
        /*0010*/ 	.byte	0x02, 0x03, 0x00, 0x00, 0x02, 0x06, 0x01, 0x00, 0x04, 0x0b, 0x08, 0x00, 0x09, 0x00, 0x00, 0x00
        /*0020*/ 	.byte	0x00, 0x00, 0x00, 0x00


//--------------------- .nv.info._Z10vector_addPfP15partition_state --------------------------
	.section	.nv.info._Z10vector_addPfP15partition_state,"",@"SHT_CUDA_INFO"
	.sectionflags	@""
	.align	4


	//----- nvinfo : EIATTR_CUDA_API_VERSION
	.align		4
        /*0000*/ 	.byte	0x04, 0x37
        /*0002*/ 	.short	(.L_7 - .L_6)
.L_6:
        /*0004*/ 	.word	0x00000082


	//----- nvinfo : EIATTR_KPARAM_INFO
	.align		4
.L_7:
        /*0008*/ 	.byte	0x04, 0x17
        /*000a*/ 	.short	(.L_9 - .L_8)
.L_8:
        /*000c*/ 	.word	0x00000000
        /*0010*/ 	.short	0x0001
        /*0012*/ 	.short	0x0008
        /*0014*/ 	.byte	0x00, 0xf5, 0x21, 0x00


	//----- nvinfo : EIATTR_KPARAM_INFO
	.align		4
.L_9:
        /*0018*/ 	.byte	0x04, 0x17
        /*001a*/ 	.short	(.L_11 - .L_10)
.L_10:
        /*001c*/ 	.word	0x00000000
        /*0020*/ 	.short	0x0000
        /*0022*/ 	.short	0x0000
        /*0024*/ 	.byte	0x00, 0xf5, 0x21, 0x00


	//----- nvinfo : EIATTR_SPARSE_MMA_MASK
	.align		4
.L_11:
        /*0028*/ 	.byte	0x03, 0x50
        /*002a*/ 	.short	0x0000


	//----- nvinfo : EIATTR_MAXREG_COUNT
	.align		4
        /*002c*/ 	.byte	0x03, 0x1b
        /*002e*/ 	.short	0x00ff


	//----- nvinfo : EIATTR_NUM_BARRIERS
	.align		4
        /*0030*/ 	.byte	0x02, 0x4c
        /*0032*/ 	.byte	0x01
	.zero		1


	//----- nvinfo : EIATTR_MERCURY_ISA_VERSION
	.align		4
        /*0034*/ 	.byte	0x03, 0x5f
        /*0036*/ 	.short	0x0101


	//----- nvinfo : EIATTR_VRC_CTA_INIT_COUNT
	.align		4
        /*0038*/ 	.byte	0x02, 0x4a
	.zero		1
	.zero		1


	//----- nvinfo : EIATTR_EXIT_INSTR_OFFSETS
	.align		4
        /*003c*/ 	.byte	0x04, 0x1c
        /*003e*/ 	.short	(.L_13 - .L_12)


	//   ....[0]....
.L_12:
        /*0040*/ 	.word	0x00000e20


	//----- nvinfo : EIATTR_CRS_STACK_SIZE
	.align		4
.L_13:
        /*0044*/ 	.byte	0x04, 0x1e
        /*0046*/ 	.short	(.L_15 - .L_14)
.L_14:
        /*0048*/ 	.word	0x00000000


	//----- nvinfo : EIATTR_CBANK_PARAM_SIZE
	.align		4
.L_15:
        /*004c*/ 	.byte	0x03, 0x19
        /*004e*/ 	.short	0x0010


	//----- nvinfo : EIATTR_PARAM_CBANK
	.align		4
        /*0050*/ 	.byte	0x04, 0x0a
        /*0052*/ 	.short	(.L_17 - .L_16)
	.align		4
.L_16:
        /*0054*/ 	.word	index@(.nv.constant0._Z10vector_addPfP15partition_state)
        /*0058*/ 	.short	0x0380
        /*005a*/ 	.short	0x0010


	//----- nvinfo : EIATTR_SW_WAR
	.align		4
.L_17:
        /*005c*/ 	.byte	0x04, 0x36
        /*005e*/ 	.short	(.L_19 - .L_18)
.L_18:
        /*0060*/ 	.word	0x00000008
.L_19:


//--------------------- .nv.callgraph             --------------------------
	.section	.nv.callgraph,"",@"SHT_CUDA_CALLGRAPH"
	.align	4
	.sectionentsize	8
	.align		4
        /*0000*/ 	.word	0x00000000
	.align		4
        /*0004*/ 	.word	0xffffffff
	.align		4
        /*0008*/ 	.word	0x00000000
	.align		4
        /*000c*/ 	.word	0xfffffffe
	.align		4
        /*0010*/ 	.word	0x00000000
	.align		4
        /*0014*/ 	.word	0xfffffffd
	.align		4
        /*0018*/ 	.word	0x00000000
	.align		4
        /*001c*/ 	.word	0xfffffffc


//--------------------- .text._Z10vector_addPfP15partition_state --------------------------
	.section	.text._Z10vector_addPfP15partition_state,"ax",@progbits
	.align	128
        .global         _Z10vector_addPfP15partition_state
        .type           _Z10vector_addPfP15partition_state,@function
        .size           _Z10vector_addPfP15partition_state,(.L_x_10 - _Z10vector_addPfP15partition_state)
        .other          _Z10vector_addPfP15partition_state,@"STO_CUDA_ENTRY STV_DEFAULT"
_Z10vector_addPfP15partition_state:
.text._Z10vector_addPfP15partition_state:
[----:B------:R-:W-:Y:S01]  /*0000*/  LDC R1, c[0x0][0x37c] ;  /* 0x0000df00ff017b82 */ /* 0x000fe20000000800 */
[----:B------:R-:W0:Y:S07]  /*0010*/  S2R R0, SR_TID.X ;  /* 0x0000000000007919 */ /* 0x000e2e0000002100 */
[----:B------:R-:W1:Y:S01]  /*0020*/  LDC.64 R2, c[0x0][0x380] ;  /* 0x0000e000ff027b82 */ /* 0x000e620000000a00 */
[----:B------:R-:W2:Y:S01]  /*0030*/  LDCU.64 UR4, c[0x0][0x358] ;  /* 0x00006b00ff0477ac */ /* 0x000ea20008000a00 */
[----:B0-----:R-:W-:-:S05]  /*0040*/  SHF.L.U32 R5, R0, 0x5, RZ ;  /* 0x0000000500057819 */ /* 0x001fca00000006ff */
[----:B-1----:R-:W-:-:S05]  /*0050*/  IMAD.WIDE.U32 R2, R5, 0x4, R2 ;  /* 0x0000000405027825 */ /* 0x002fca00078e0002 */
[----:B--2---:R-:W2:Y:S04]  /*0060*/  LDG.E R5, desc[UR4][R2.64] ;  /* 0x0000000402057981 */ /* 0x004ea8000c1e1900 */
[----:B------:R-:W3:Y:S04]  /*0070*/  LDG.E R6, desc[UR4][R2.64+0x4] ;  /* 0x0000040402067981 */ /* 0x000ee8000c1e1900 */
[----:B------:R-:W4:Y:S04]  /*0080*/  LDG.E R26, desc[UR4][R2.64+0x8] ;  /* 0x00000804021a7981 */ /* 0x000f28000c1e1900 */
[----:B------:R-:W5:Y:S04]  /*0090*/  LDG.E R20, desc[UR4][R2.64+0xc] ;  /* 0x00000c0402147981 */ /* 0x000f68000c1e1900 */
        /* <DEDUP_REMOVED lines=18> */
[----:B------:R-:W5:Y:S01]  /*01c0*/  LDG.E R7, desc[UR4][R2.64+0x58] ;  /* 0x0000580402077981 */ /* 0x000f62000c1e1900 */
[----:B--2---:R-:W-:-:S04]  /*01d0*/  FADD R5, RZ, R5 ;  /* 0x00000005ff057221 */ /* 0x004fc80000000000 */
[----:B---3--:R-:W-:Y:S02]  /*01e0*/  FADD R5, R5, R6 ;  /* 0x0000000605057221 */ /* 0x008fe40000000000 */
[----:B------:R-:W2:Y:S02]  /*01f0*/  LDG.E R6, desc[UR4][R2.64+0x5c] ;  /* 0x00005c0402067981 */ /* 0x000ea4000c1e1900 */
[----:B----4-:R-:W-:Y:S02]  /*0200*/  FADD R27, R5, R26 ;  /* 0x0000001a051b7221 */ /* 0x010fe40000000000 */
[----:B------:R-:W3:Y:S02]  /*0210*/  LDG.E R5, desc[UR4][R2.64+0x60] ;  /* 0x0000600402057981 */ /* 0x000ee4000c1e1900 */
[----:B-----5:R-:W-:Y:S02]  /*0220*/  FADD R27, R27, R20 ;  /* 0x000000141b1b7221 */ /* 0x020fe40000000000 */
[----:B------:R-:W4:Y:S02]  /*0230*/  LDG.E R20, desc[UR4][R2.64+0x64] ;  /* 0x0000640402147981 */ /* 0x000f24000c1e1900 */
[----:B------:R-:W-:-:S02]  /*0240*/  FADD R26, R27, R22 ;  /* 0x000000161b1a7221 */ /* 0x000fc40000000000 */
[----:B------:R-:W5:Y:S02]  /*0250*/  LDG.E R22, desc[UR4][R2.64+0x68] ;  /* 0x0000680402167981 */ /* 0x000f64000c1e1900 */
[----:B------:R-:W-:Y:S02]  /*0260*/  FADD R27, R26, R25 ;  /* 0x000000191a1b7221 */ /* 0x000fe40000000000 */
[----:B------:R-:W5:Y:S02]  /*0270*/  LDG.E R25, desc[UR4][R2.64+0x6c] ;  /* 0x00006c0402197981 */ /* 0x000f64000c1e1900 */
[----:B------:R-:W-:Y:S02]  /*0280*/  FADD R26, R27, R24 ;  /* 0x000000181b1a7221 */ /* 0x000fe40000000000 */
[----:B------:R-:W5:Y:S02]  /*0290*/  LDG.E R24, desc[UR4][R2.64+0x70] ;  /* 0x0000700402187981 */ /* 0x000f64000c1e1900 */
[----:B------:R-:W-:-:S02]  /*02a0*/  FADD R26, R26, R23 ;  /* 0x000000171a1a7221 */ /* 0x000fc40000000000 */
[----:B------:R-:W5:Y:S02]  /*02b0*/  LDG.E R23, desc[UR4][R2.64+0x74] ;  /* 0x0000740402177981 */ /* 0x000f64000c1e1900 */
[----:B------:R-:W-:Y:S02]  /*02c0*/  FADD R26, R26, R21 ;  /* 0x000000151a1a7221 */ /* 0x000fe40000000000 */
[----:B------:R-:W5:Y:S02]  /*02d0*/  LDG.E R21, desc[UR4][R2.64+0x78] ;  /* 0x0000780402157981 */ /* 0x000f64000c1e1900 */
[----:B------:R-:W-:Y:S02]  /*02e0*/  FADD R27, R26, R19 ;  /* 0x000000131a1b7221 */ /* 0x000fe40000000000 */
[----:B------:R-:W5:Y:S02]  /*02f0*/  LDG.E R19, desc[UR4][R2.64+0x7c] ;  /* 0x00007c0402137981 */ /* 0x000f64000c1e1900 */
[----:B------:R-:W-:-:S04]  /*0300*/  FADD R27, R27, R4 ;  /* 0x000000041b1b7221 */ /* 0x000fc80000000000 */
        /* <DEDUP_REMOVED lines=11> */
[----:B------:R-:W-:Y:S01]  /*03c0*/  FADD R7, R8, R7 ;  /* 0x0000000708077221 */ /* 0x000fe20000000000 */
[----:B------:R-:W-:Y:S01]  /*03d0*/  ISETP.NE.AND P0, PT, R0, RZ, PT ;  /* 0x000000ff0000720c */ /* 0x000fe20003f05270 */
[----:B------:R-:W-:Y:S01]  /*03e0*/  BSSY.RECONVERGENT B0, `(.L_x_0) ;  /* 0x0000018000007945 */ /* 0x000fe20003800200 */
[----:B------:R-:W-:Y:S01]  /*03f0*/  MOV R12, 0x2 ;  /* 0x00000002000c7802 */ /* 0x000fe20000000f00 */
[----:B--2---:R-:W-:-:S04]  /*0400*/  FADD R6, R7, R6 ;  /* 0x0000000607067221 */ /* 0x004fc80000000000 */
[----:B---3--:R-:W-:-:S04]  /*0410*/  FADD R5, R6, R5 ;  /* 0x0000000506057221 */ /* 0x008fc80000000000 */
[----:B----4-:R-:W-:-:S04]  /*0420*/  FADD R5, R5, R20 ;  /* 0x0000001405057221 */ /* 0x010fc80000000000 */
[----:B-----5:R-:W-:Y:S02]  /*0430*/  FADD R22, R5, R22 ;  /* 0x0000001605167221 */ /* 0x020fe40000000000 */
[----:B------:R-:W0:Y:S02]  /*0440*/  LDC.64 R4, c[0x0][0x388] ;  /* 0x0000e200ff047b82 */ /* 0x000e240000000a00 */
[----:B------:R-:W-:-:S04]  /*0450*/  FADD R25, R22, R25 ;  /* 0x0000001916197221 */ /* 0x000fc80000000000 */
[----:B------:R-:W-:-:S04]  /*0460*/  FADD R24, R25, R24 ;  /* 0x0000001819187221 */ /* 0x000fc80000000000 */
[----:B------:R-:W-:-:S04]  /*0470*/  FADD R24, R24, R23 ;  /* 0x0000001718187221 */ /* 0x000fc80000000000 */
[----:B------:R-:W-:-:S04]  /*0480*/  FADD R24, R24, R21 ;  /* 0x0000001518187221 */ /* 0x000fc80000000000 */
[----:B------:R-:W-:-:S06]  /*0490*/  FADD R19, R24, R19 ;  /* 0x0000001318137221 */ /* 0x000fcc0000000000 */
[----:B------:R-:W1:Y:S01]  /*04a0*/  F2I.TRUNC.NTZ R19, R19 ;  /* 0x0000001300137305 */ /* 0x000e62000020f100 */
[----:B------:R-:W-:Y:S02]  /*04b0*/  HFMA2 R7, -RZ, RZ, 0, 1.1920928955078125e-07 ;  /* 0x00000002ff077431 */ /* 0x000fe400000001ff */
[----:B0-----:R-:W-:-:S05]  /*04c0*/  IMAD.WIDE.U32 R4, R0, 0xc, R4 ;  /* 0x0000000c00047825 */ /* 0x001fca00078e0004 */
[----:B------:R0:W-:Y:S01]  /*04d0*/  STG.E desc[UR4][R4.64], R7 ;  /* 0x0000000704007986 */ /* 0x0001e2000c101904 */
[----:B-1----:R-:W-:-:S05]  /*04e0*/  I2FP.F32.S32 R9, R19 ;  /* 0x0000001300097245 */ /* 0x002fca0000201400 */
[----:B------:R0:W-:Y:S01]  /*04f0*/  STG.E desc[UR4][R4.64+0x4], R9 ;  /* 0x0000040904007986 */ /* 0x0001e2000c101904 */
[----:B------:R-:W-:Y:S05]  /*0500*/  @P0 BRA `(.L_x_1) ;  /* 0x0000000000140947 */ /* 0x000fea0003800000 */
[----:B0-----:R-:W0:Y:S01]  /*0510*/  LDC.64 R6, c[0x0][0x388] ;  /* 0x0000e200ff067b82 */ /* 0x001e220000000a00 */
[----:B------:R-:W-:Y:S01]  /*0520*/  MOV R11, 0x4 ;  /* 0x00000004000b7802 */ /* 0x000fe20000000f00 */
[----:B0-----:R1:W-:Y:S04]  /*0530*/  STG.E desc[UR4][R6.64+0x8], R9 ;  /* 0x0000080906007986 */ /* 0x0013e8000c101904 */
[----:B------:R1:W-:Y:S04]  /*0540*/  STG.E desc[UR4][R6.64], R11 ;  /* 0x0000000b06007986 */ /* 0x0003e8000c101904 */
[----:B------:R1:W5:Y:S02]  /*0550*/  LDG.E R12, desc[UR4][R4.64] ;  /* 0x00000004040c7981 */ /* 0x000364000c1e1900 */
.L_x_1:
[----:B------:R-:W-:Y:S05]  /*0560*/  BSYNC.RECONVERGENT B0 ;  /* 0x0000000000007941 */ /* 0x000fea0003800200 */
.L_x_0:
[----:B-----5:R-:W-:Y:S01]  /*0570*/  LOP3.LUT P0, RZ, R12, 0x2, RZ, 0xc0, !PT ;  /* 0x000000020cff7812 */ /* 0x020fe2000780c0ff */
[----:B------:R-:W-:Y:S01]  /*0580*/  BSSY.RECONVERGENT B0, `(.L_x_2) ;  /* 0x0000028000007945 */ /* 0x000fe20003800200 */
[----:B-1----:R-:W-:-:S11]  /*0590*/  HFMA2 R6, -RZ, RZ, 0, 0 ;  /* 0x00000000ff067431 */ /* 0x002fd600000001ff */
[----:B------:R-:W-:Y:S05]  /*05a0*/  @!P0 BRA `(.L_x_3) ;  /* 0x0000000000948947 */ /* 0x000fea0003800000 */
[----:B------:R-:W-:-:S04]  /*05b0*/  VIMNMX.U32 R6, PT, PT, R0, 0x3, !PT ;  /* 0x0000000300067848 */ /* 0x000fc80007fe0000 */
[----:B0-----:R-:W-:-:S07]  /*05c0*/  IADD3 R7, PT, PT, R6, -0x2, RZ ;  /* 0xfffffffe06077810 */ /* 0x001fce0007ffe0ff */
.L_x_8:
[----:B------:R-:W-:Y:S01]  /*05d0*/  ISETP.NE.AND P0, PT, R0, RZ, PT ;  /* 0x000000ff0000720c */ /* 0x000fe20003f05270 */
[----:B------:R-:W-:Y:S01]  /*05e0*/  BSSY.RECONVERGENT B1, `(.L_x_4) ;  /* 0x000001f000017945 */ /* 0x000fe20003800200 */
[----:B------:R-:W-:-:S11]  /*05f0*/  MOV R6, RZ ;  /* 0x000000ff00067202 */ /* 0x000fd60000000f00 */
[----:B0-----:R-:W-:Y:S05]  /*0600*/  @!P0 BRA `(.L_x_5) ;  /* 0x0000000000708947 */ /* 0x001fea0003800000 */
[----:B------:R-:W0:Y:S01]  /*0610*/  LDC.64 R10, c[0x0][0x388] ;  /* 0x0000e200ff0a7b82 */ /* 0x000e220000000a00 */
[----:B------:R-:W-:Y:S01]  /*0620*/  HFMA2 R6, -RZ, RZ, 0, 0 ;  /* 0x00000000ff067431 */ /* 0x000fe200000001ff */
[----:B------:R-:W-:-:S07]  /*0630*/  MOV R14, R0 ;  /* 0x00000000000e7202 */ /* 0x000fce0000000f00 */
.L_x_7:
[----:B------:R-:W-:-:S05]  /*0640*/  IADD3 R13, PT, PT, R14, -0x1, RZ ;  /* 0xffffffff0e0d7810 */ /* 0x000fca0007ffe0ff */
[----:B0-----:R-:W-:-:S05]  /*0650*/  IMAD.WIDE.U32 R8, R13, 0xc, R10 ;  /* 0x0000000c0d087825 */ /* 0x001fca00078e000a */
[----:B------:R-:W2:Y:S02]  /*0660*/  LDG.E R15, desc[UR4][R8.64] ;  /* 0x00000004080f7981 */ /* 0x000ea4000c1e1900 */
[----:B--2---:R-:W-:-:S13]  /*0670*/  ISETP.NE.AND P0, PT, R15, 0x1, PT ;  /* 0x000000010f00780c */ /* 0x004fda0003f05270 */
[----:B------:R-:W-:Y:S05]  /*0680*/  @!P0 BRA `(.L_x_5) ;  /* 0x0000000000508947 */ /* 0x000fea0003800000 */
[----:B------:R-:W-:-:S13]  /*0690*/  LOP3.LUT P0, RZ, R15, 0x2, RZ, 0xc0, !PT ;  /* 0x000000020fff7812 */ /* 0x000fda000780c0ff */
[----:B------:R-:W-:Y:S05]  /*06a0*/  @!P0 BRA `(.L_x_6) ;  /* 0x0000000000188947 */ /* 0x000fea0003800000 */
[----:B------:R-:W2:Y:S01]  /*06b0*/  LDG.E R9, desc[UR4][R8.64+0x4] ;  /* 0x0000040408097981 */ /* 0x000ea2000c1e1900 */
[----:B------:R-:W-:Y:S02]  /*06c0*/  ISETP.GT.AND P0, PT, R14, R7, PT ;  /* 0x000000070e00720c */ /* 0x000fe40003f04270 */
[----:B------:R-:W-:Y:S01]  /*06d0*/  MOV R14, R13 ;  /* 0x0000000d000e7202 */ /* 0x000fe20000000f00 */
[----:B--2---:R-:W-:-:S10]  /*06e0*/  FADD R6, R6, R9 ;  /* 0x0000000906067221 */ /* 0x004fd40000000000 */
[----:B------:R-:W-:Y:S05]  /*06f0*/  @P0 BRA `(.L_x_7) ;  /* 0xfffffffc00d00947 */ /* 0x000fea000383ffff */
[----:B------:R-:W-:Y:S05]  /*0700*/  BRA `(.L_x_5) ;  /* 0x0000000000307947 */ /* 0x000fea0003800000 */
.L_x_6:
[----:B------:R-:W2:Y:S04]  /*0710*/  LDG.E R9, desc[UR4][R8.64+0x8] ;  /* 0x0000080408097981 */ /* 0x000ea8000c1e1900 */
[----:B------:R-:W3:Y:S01]  /*0720*/  LDG.E R10, desc[UR4][R4.64+0x4] ;  /* 0x00000404040a7981 */ /* 0x000ee2000c1e1900 */
[----:B------:R-:W-:Y:S02]  /*0730*/  HFMA2 R13, -RZ, RZ, 0, 2.384185791015625e-07 ;  /* 0x00000004ff0d7431 */ /* 0x000fe400000001ff */
[----:B--2---:R-:W-:-:S04]  /*0740*/  FADD R6, R6, R9 ;  /* 0x0000000906067221 */ /* 0x004fc80000000000 */
[----:B---3--:R-:W-:-:S05]  /*0750*/  FADD R11, R6, R10 ;  /* 0x0000000a060b7221 */ /* 0x008fca0000000000 */
[----:B------:R0:W-:Y:S01]  /*0760*/  STG.E desc[UR4][R4.64+0x8], R11 ;  /* 0x0000080b04007986 */ /* 0x0001e2000c101904 */
[----:B------:R-:W-:Y:S06]  /*0770*/  MEMBAR.SC.GPU ;  /* 0x0000000000007992 */ /* 0x000fec0000002000 */
[----:B------:R-:W-:-:S00]  /*0780*/  ERRBAR ;  /* 0x00000000000079ab */ /* 0x000fc00000000000 */
[----:B------:R-:W-:Y:S06]  /*0790*/  CGAERRBAR ;  /* 0x00000000000075ab */ /* 0x000fec0000000000 */
[----:B------:R-:W-:Y:S04]  /*07a0*/  CCTL.IVALL ;  /* 0x00000000ff00798f */ /* 0x000fe80002000000 */
[----:B------:R0:W-:Y:S01]  /*07b0*/  STG.E desc[UR4][R4.64], R13 ;  /* 0x0000000d04007986 */ /* 0x0001e2000c101904 */
[----:B------:R-:W-:-:S07]  /*07c0*/  MOV R12, 0x4 ;  /* 0x00000004000c7802 */ /* 0x000fce0000000f00 */
.L_x_5:
[----:B------:R-:W-:Y:S05]  /*07d0*/  BSYNC.RECONVERGENT B1 ;  /* 0x0000000000017941 */ /* 0x000fea0003800200 */
.L_x_4:
[----:B------:R-:W-:-:S13]  /*07e0*/  LOP3.LUT P0, RZ, R12, 0x2, RZ, 0xc0, !PT ;  /* 0x000000020cff7812 */ /* 0x000fda000780c0ff */
[----:B------:R-:W-:Y:S05]  /*07f0*/  @P0 BRA `(.L_x_8) ;  /* 0xfffffffc00740947 */ /* 0x000fea000383ffff */
.L_x_3:
[----:B------:R-:W-:Y:S05]  /*0800*/  BSYNC.RECONVERGENT B0 ;  /* 0x0000000000007941 */ /* 0x000fea0003800200 */
.L_x_2:
[----:B------:R-:W2:Y:S04]  /*0810*/  LDG.E R21, desc[UR4][R2.64] ;  /* 0x0000000402157981 */ /* 0x000ea8000c1e1900 */
[----:B------:R-:W3:Y:S04]  /*0820*/  LDG.E R10, desc[UR4][R2.64+0x4] ;  /* 0x00000404020a7981 */ /* 0x000ee8000c1e1900 */
[----:B------:R-:W4:Y:S04]  /*0830*/  LDG.E R20, desc[UR4][R2.64+0x8] ;  /* 0x0000080402147981 */ /* 0x000f28000c1e1900 */
[----:B------:R-:W5:Y:S04]  /*0840*/  LDG.E R18, desc[UR4][R2.64+0xc] ;  /* 0x00000c0402127981 */ /* 0x000f68000c1e1900 */
[----:B------:R-:W5:Y:S04]  /*0850*/  LDG.E R17, desc[UR4][R2.64+0x10] ;  /* 0x0000100402117981 */ /* 0x000f68000c1e1900 */
[----:B------:R-:W5:Y:S04]  /*0860*/  LDG.E R14, desc[UR4][R2.64+0x14] ;  /* 0x00001404020e7981 */ /* 0x000f68000c1e1900 */
[----:B0-----:R-:W5:Y:S04]  /*0870*/  LDG.E R11, desc[UR4][R2.64+0x18] ;  /* 0x00001804020b7981 */ /* 0x001f68000c1e1900 */
        /* <DEDUP_REMOVED lines=16> */
[----:B--2---:R-:W-:-:S03]  /*0980*/  FADD R23, R21, R6 ;  /* 0x0000000615177221 */ /* 0x004fc60000000000 */
[----:B------:R-:W2:Y:S01]  /*0990*/  LDG.E R21, desc[UR4][R2.64+0x60] ;  /* 0x0000600402157981 */ /* 0x000ea2000c1e1900 */
[----:B---3--:R-:W-:-:S03]  /*09a0*/  FADD R27, R23, R10 ;  /* 0x0000000a171b7221 */ /* 0x008fc60000000000 */
[----:B------:R-:W3:Y:S01]  /*09b0*/  LDG.E R10, desc[UR4][R2.64+0x5c] ;  /* 0x00005c04020a7981 */ /* 0x000ee2000c1e1900 */
[----:B----4-:R-:W-:-:S03]  /*09c0*/  FADD R29, R27, R20 ;  /* 0x000000141b1d7221 */ /* 0x010fc60000000000 */
[----:B------:R-:W4:Y:S01]  /*09d0*/  LDG.E R20, desc[UR4][R2.64+0x64] ;  /* 0x0000640402147981 */ /* 0x000f22000c1e1900 */
[----:B-----5:R-:W-:-:S03]  /*09e0*/  FADD R6, R29, R18 ;  /* 0x000000121d067221 */ /* 0x020fc60000000000 */
[----:B------:R-:W5:Y:S01]  /*09f0*/  LDG.E R18, desc[UR4][R2.64+0x68] ;  /* 0x0000680402127981 */ /* 0x000f62000c1e1900 */
[----:B------:R-:W-:-:S03]  /*0a00*/  FADD R17, R6, R17 ;  /* 0x0000001106117221 */ /* 0x000fc60000000000 */
[----:B------:R0:W-:Y:S04]  /*0a10*/  STG.E desc[UR4][R2.64], R23 ;  /* 0x0000001702007986 */ /* 0x0001e8000c101904 */
[----:B------:R1:W-:Y:S01]  /*0a20*/  STG.E desc[UR4][R2.64+0x10], R17 ;  /* 0x0000101102007986 */ /* 0x0003e2000c101904 */
[----:B0-----:R-:W-:-:S03]  /*0a30*/  FADD R23, R17, R14 ;  /* 0x0000000e11177221 */ /* 0x001fc60000000000 */
[----:B------:R-:W5:Y:S04]  /*0a40*/  LDG.E R14, desc[UR4][R2.64+0x70] ;  /* 0x00007004020e7981 */ /* 0x000f68000c1e1900 */
[----:B-1----:R-:W5:Y:S04]  /*0a50*/  LDG.E R17, desc[UR4][R2.64+0x6c] ;  /* 0x00006c0402117981 */ /* 0x002f68000c1e1900 */
[----:B------:R0:W-:Y:S04]  /*0a60*/  STG.E desc[UR4][R2.64+0x4], R27 ;  /* 0x0000041b02007986 */ /* 0x0001e8000c101904 */
[----:B------:R1:W-:Y:S01]  /*0a70*/  STG.E desc[UR4][R2.64+0x8], R29 ;  /* 0x0000081d02007986 */ /* 0x0003e2000c101904 */
[----:B0-----:R-:W-:-:S03]  /*0a80*/  FADD R27, R23, R11 ;  /* 0x0000000b171b7221 */ /* 0x001fc60000000000 */
[----:B------:R-:W5:Y:S01]  /*0a90*/  LDG.E R11, desc[UR4][R2.64+0x74] ;  /* 0x00007404020b7981 */ /* 0x000f62000c1e1900 */
[----:B-1----:R-:W-:-:S03]  /*0aa0*/  FADD R29, R27, R8 ;  /* 0x000000081b1d7221 */ /* 0x002fc60000000000 */
[----:B------:R-:W5:Y:S04]  /*0ab0*/  LDG.E R8, desc[UR4][R2.64+0x78] ;  /* 0x0000780402087981 */ /* 0x000f68000c1e1900 */
[----:B------:R0:W-:Y:S04]  /*0ac0*/  STG.E desc[UR4][R2.64+0xc], R6 ;  /* 0x00000c0602007986 */ /* 0x0001e8000c101904 */
[----:B0-----:R-:W5:Y:S01]  /*0ad0*/  LDG.E R6, desc[UR4][R2.64+0x7c] ;  /* 0x00007c0402067981 */ /* 0x001f62000c1e1900 */
[----:B------:R-:W-:-:S04]  /*0ae0*/  FADD R9, R29, R9 ;  /* 0x000000091d097221 */ /* 0x000fc80000000000 */
[----:B------:R-:W-:-:S04]  /*0af0*/  FADD R5, R9, R5 ;  /* 0x0000000509057221 */ /* 0x000fc80000000000 */
[----:B------:R-:W-:Y:S01]  /*0b00*/  FADD R7, R5, R7 ;  /* 0x0000000705077221 */ /* 0x000fe20000000000 */
[----:B------:R0:W-:Y:S03]  /*0b10*/  STG.E desc[UR4][R2.64+0x14], R23 ;  /* 0x0000141702007986 */ /* 0x0001e6000c101904 */
[----:B------:R-:W-:-:S04]  /*0b20*/  FADD R19, R7, R19 ;  /* 0x0000001307137221 */ /* 0x000fc80000000000 */
[----:B0-----:R-:W-:-:S04]  /*0b30*/  FADD R23, R19, R28 ;  /* 0x0000001c13177221 */ /* 0x001fc80000000000 */
[----:B------:R-:W-:Y:S01]  /*0b40*/  FADD R26, R23, R26 ;  /* 0x0000001a171a7221 */ /* 0x000fe20000000000 */
[----:B------:R0:W-:Y:S03]  /*0b50*/  STG.E desc[UR4][R2.64+0x18], R27 ;  /* 0x0000181b02007986 */ /* 0x0001e6000c101904 */
[----:B------:R-:W-:Y:S01]  /*0b60*/  FADD R25, R26, R25 ;  /* 0x000000191a197221 */ /* 0x000fe20000000000 */
[----:B------:R1:W-:Y:S03]  /*0b70*/  STG.E desc[UR4][R2.64+0x1c], R29 ;  /* 0x00001c1d02007986 */ /* 0x0003e6000c101904 */
[----:B0-----:R-:W-:-:S04]  /*0b80*/  FADD R27, R25, R24 ;  /* 0x00000018191b7221 */ /* 0x001fc80000000000 */
[----:B-1----:R-:W-:-:S04]  /*0b90*/  FADD R29, R27, R22 ;  /* 0x000000161b1d7221 */ /* 0x002fc80000000000 */
[----:B------:R-:W-:-:S04]  /*0ba0*/  FADD R16, R29, R16 ;  /* 0x000000101d107221 */ /* 0x000fc80000000000 */
[----:B------:R-:W-:-:S04]  /*0bb0*/  FADD R15, R16, R15 ;  /* 0x0000000f100f7221 */ /* 0x000fc80000000000 */
[----:B------:R-:W-:-:S04]  /*0bc0*/  FADD R4, R15, R4 ;  /* 0x000000040f047221 */ /* 0x000fc80000000000 */
[----:B------:R-:W-:-:S04]  /*0bd0*/  FADD R13, R4, R13 ;  /* 0x0000000d040d7221 */ /* 0x000fc80000000000 */
[----:B------:R-:W-:-:S04]  /*0be0*/  FADD R12, R13, R12 ;  /* 0x0000000c0d0c7221 */ /* 0x000fc80000000000 */
[----:B------:R-:W-:Y:S01]  /*0bf0*/  FADD R0, R12, R0 ;  /* 0x000000000c007221 */ /* 0x000fe20000000000 */
[----:B------:R0:W-:Y:S04]  /*0c00*/  STG.E desc[UR4][R2.64+0x24], R5 ;  /* 0x0000240502007986 */ /* 0x0001e8000c101904 */
[----:B------:R1:W-:Y:S04]  /*0c10*/  STG.E desc[UR4][R2.64+0x28], R7 ;  /* 0x0000280702007986 */ /* 0x0003e8000c101904 */
[----:B------:R-:W-:Y:S04]  /*0c20*/  STG.E desc[UR4][R2.64+0x20], R9 ;  /* 0x0000200902007986 */ /* 0x000fe8000c101904 */
        /* <DEDUP_REMOVED lines=11> */
[----:B------:R-:W-:Y:S01]  /*0ce0*/  STG.E desc[UR4][R2.64+0x58], R0 ;  /* 0x0000580002007986 */ /* 0x000fe2000c101904 */
[----:B---3--:R-:W-:-:S04]  /*0cf0*/  FADD R10, R0, R10 ;  /* 0x0000000a000a7221 */ /* 0x008fc80000000000 */
[----:B--2---:R-:W-:-:S04]  /*0d00*/  FADD R21, R10, R21 ;  /* 0x000000150a157221 */ /* 0x004fc80000000000 */
[----:B----4-:R-:W-:-:S04]  /*0d10*/  FADD R20, R21, R20 ;  /* 0x0000001415147221 */ /* 0x010fc80000000000 */
[----:B-----5:R-:W-:-:S04]  /*0d20*/  FADD R18, R20, R18 ;  /* 0x0000001214127221 */ /* 0x020fc80000000000 */
[----:B------:R-:W-:-:S04]  /*0d30*/  FADD R17, R18, R17 ;  /* 0x0000001112117221 */ /* 0x000fc80000000000 */
[----:B------:R-:W-:Y:S01]  /*0d40*/  FADD R14, R17, R14 ;  /* 0x0000000e110e7221 */ /* 0x000fe20000000000 */
[----:B------:R-:W-:Y:S03]  /*0d50*/  STG.E desc[UR4][R2.64+0x5c], R10 ;  /* 0x00005c0a02007986 */ /* 0x000fe6000c101904 */
[----:B------:R-:W-:-:S04]  /*0d60*/  FADD R11, R14, R11 ;  /* 0x0000000b0e0b7221 */ /* 0x000fc80000000000 */
[----:B0-----:R-:W-:Y:S01]  /*0d70*/  FADD R5, R11, R8 ;  /* 0x000000080b057221 */ /* 0x001fe20000000000 */
[----:B------:R-:W-:Y:S04]  /*0d80*/  STG.E desc[UR4][R2.64+0x60], R21 ;  /* 0x0000601502007986 */ /* 0x000fe8000c101904 */
[----:B------:R-:W-:Y:S04]  /*0d90*/  STG.E desc[UR4][R2.64+0x64], R20 ;  /* 0x0000641402007986 */ /* 0x000fe8000c101904 */
[----:B------:R-:W-:Y:S01]  /*0da0*/  STG.E desc[UR4][R2.64+0x68], R18 ;  /* 0x0000681202007986 */ /* 0x000fe2000c101904 */
[----:B-1----:R-:W-:-:S03]  /*0db0*/  FADD R7, R5, R6 ;  /* 0x0000000605077221 */ /* 0x002fc60000000000 */
[----:B------:R-:W-:Y:S04]  /*0dc0*/  STG.E desc[UR4][R2.64+0x6c], R17 ;  /* 0x00006c1102007986 */ /* 0x000fe8000c101904 */
[----:B------:R-:W-:Y:S04]  /*0dd0*/  STG.E desc[UR4][R2.64+0x70], R14 ;  /* 0x0000700e02007986 */ /* 0x000fe8000c101904 */
[----:B------:R-:W-:Y:S04]  /*0de0*/  STG.E desc[UR4][R2.64+0x74], R11 ;  /* 0x0000740b02007986 */ /* 0x000fe8000c101904 */
[----:B------:R-:W-:Y:S04]  /*0df0*/  STG.E desc[UR4][R2.64+0x78], R5 ;  /* 0x0000780502007986 */ /* 0x000fe8000c101904 */
[----:B------:R-:W-:Y:S01]  /*0e00*/  STG.E desc[UR4][R2.64+0x7c], R7 ;  /* 0x00007c0702007986 */ /* 0x000fe2000c101904 */
[----:B------:R-:W-:Y:S06]  /*0e10*/  BAR.SYNC.DEFER_BLOCKING 0x0 ;  /* 0x0000000000007b1d */ /* 0x000fec0000010000 */
[----:B------:R-:W-:Y:S05]  /*0e20*/  EXIT ;  /* 0x000000000000794d */ /* 0x000fea0003800000 */
.L_x_9:
[----:B------:R-:W-:-:S00]  /*0e30*/  BRA `(.L_x_9) ;  /* 0xfffffffc00fc7947 */ /* 0x000fc0000383ffff */
[----:B------:R-:W-:-:S00]  /*0e40*/  NOP ;  /* 0x0000000000007918 */ /* 0x000fc00000000000 */
        /* <DEDUP_REMOVED lines=11> */
.L_x_10:


//--------------------- .nv.shared.reserved.0     --------------------------
	.section	.nv.shared.reserved.0,"aw",@nobits
	.weak		__nv_reservedSMEM_offset_0_alias
	.size		__nv_reservedSMEM_offset_0_alias, 0, 64
	.other		__nv_reservedSMEM_offset_0_alias,@"STO_CUDA_RESERVED_SHARED STV_DEFAULT"
__nv_reservedSMEM_offset_0_alias:
	.zero		0
	.zero		64


//--------------------- .nv.constant0._Z10vector_addPfP15partition_state --------------------------
	.section	.nv.constant0._Z10vector_addPfP15partition_state,"a",@progbits
	.sectionflags	@""
	.align	4
.nv.constant0._Z10vector_addPfP15partition_state:
	.zero		912


//--------------------- SYMBOLS --------------------------

	.type		.nv.reservedSmem.offset0,@object
	.size		.nv.reservedSmem.offset0,0x4
